//
// Generated by NVIDIA NVVM Compiler
//
// Compiler Build ID: CL-36424714
// Cuda compilation tools, release 13.0, V13.0.88
// Based on NVVM 20.0.0
//

.version 9.0
.target sm_100
.address_size 64

	// .globl	_Z34elastic_attention_pascal_optimizedPK6float4S1_S1_PS_iiiif

.visible .entry _Z34elastic_attention_pascal_optimizedPK6float4S1_S1_PS_iiiif(
	.param .u64 .ptr .align 1 _Z34elastic_attention_pascal_optimizedPK6float4S1_S1_PS_iiiif_param_0,
	.param .u64 .ptr .align 1 _Z34elastic_attention_pascal_optimizedPK6float4S1_S1_PS_iiiif_param_1,
	.param .u64 .ptr .align 1 _Z34elastic_attention_pascal_optimizedPK6float4S1_S1_PS_iiiif_param_2,
	.param .u64 .ptr .align 1 _Z34elastic_attention_pascal_optimizedPK6float4S1_S1_PS_iiiif_param_3,
	.param .u32 _Z34elastic_attention_pascal_optimizedPK6float4S1_S1_PS_iiiif_param_4,
	.param .u32 _Z34elastic_attention_pascal_optimizedPK6float4S1_S1_PS_iiiif_param_5,
	.param .u32 _Z34elastic_attention_pascal_optimizedPK6float4S1_S1_PS_iiiif_param_6,
	.param .u32 _Z34elastic_attention_pascal_optimizedPK6float4S1_S1_PS_iiiif_param_7,
	.param .f32 _Z34elastic_attention_pascal_optimizedPK6float4S1_S1_PS_iiiif_param_8
)
.maxntid 256
{
	.reg .pred 	%p<3>;
	.reg .b32 	%r<22>;
	.reg .b32 	%f<43>;
	.reg .b64 	%rd<18>;

	ld.param.u64 	%rd5, [_Z34elastic_attention_pascal_optimizedPK6float4S1_S1_PS_iiiif_param_0];
	ld.param.u64 	%rd6, [_Z34elastic_attention_pascal_optimizedPK6float4S1_S1_PS_iiiif_param_1];
	ld.param.u64 	%rd7, [_Z34elastic_attention_pascal_optimizedPK6float4S1_S1_PS_iiiif_param_2];
	ld.param.u64 	%rd8, [_Z34elastic_attention_pascal_optimizedPK6float4S1_S1_PS_iiiif_param_3];
	ld.param.u32 	%r5, [_Z34elastic_attention_pascal_optimizedPK6float4S1_S1_PS_iiiif_param_4];
	ld.param.u32 	%r8, [_Z34elastic_attention_pascal_optimizedPK6float4S1_S1_PS_iiiif_param_5];
	ld.param.u32 	%r6, [_Z34elastic_attention_pascal_optimizedPK6float4S1_S1_PS_iiiif_param_6];
	ld.param.u32 	%r7, [_Z34elastic_attention_pascal_optimizedPK6float4S1_S1_PS_iiiif_param_7];
	ld.param.f32 	%f1, [_Z34elastic_attention_pascal_optimizedPK6float4S1_S1_PS_iiiif_param_8];
	cvta.to.global.u64 	%rd1, %rd8;
	mov.u32 	%r9, %ctaid.x;
	mov.u32 	%r10, %ntid.x;
	mov.u32 	%r11, %tid.x;
	mad.lo.s32 	%r1, %r9, %r10, %r11;
	mul.lo.s32 	%r12, %r8, %r5;
	mul.lo.s32 	%r13, %r12, %r6;
	setp.ge.s32 	%p1, %r1, %r13;
	@%p1 bra 	$L__BB0_4;
	cvta.to.global.u64 	%rd2, %rd5;
	cvta.to.global.u64 	%rd3, %rd6;
	cvta.to.global.u64 	%rd4, %rd7;
	mul.lo.s32 	%r14, %r6, %r5;
	rem.s32 	%r2, %r1, %r14;
	div.s32 	%r3, %r2, %r6;
	rem.s32 	%r4, %r3, %r7;
	setp.ne.s32 	%p2, %r4, 0;
	@%p2 bra 	$L__BB0_3;
	mul.wide.s32 	%rd13, %r1, 16;
	add.s64 	%rd14, %rd4, %rd13;
	ld.global.nc.v4.f32 	{%f10, %f11, %f12, %f13}, [%rd14];
	add.s64 	%rd15, %rd3, %rd13;
	ld.global.nc.v4.f32 	{%f14, %f15, %f16, %f17}, [%rd15];
	add.s64 	%rd16, %rd2, %rd13;
	ld.global.nc.v4.f32 	{%f18, %f19, %f20, %f21}, [%rd16];
	mul.f32 	%f22, %f14, %f18;
	fma.rn.f32 	%f23, %f15, %f19, %f22;
	fma.rn.f32 	%f24, %f16, %f20, %f23;
	fma.rn.f32 	%f25, %f17, %f21, %f24;
	mul.f32 	%f26, %f1, %f25;
	fma.rn.f32 	%f27, %f26, 0f3BBB989D, 0f3F000000;
	cvt.sat.f32.f32 	%f28, %f27;
	mov.f32 	%f29, 0f4B400001;
	mov.f32 	%f30, 0f437C0000;
	fma.rm.f32 	%f31, %f28, %f30, %f29;
	add.f32 	%f32, %f31, 0fCB40007F;
	neg.f32 	%f33, %f32;
	fma.rn.f32 	%f34, %f26, 0f3FB8AA3B, %f33;
	fma.rn.f32 	%f35, %f26, 0f32A57060, %f34;
	mov.b32 	%r20, %f31;
	shl.b32 	%r21, %r20, 23;
	mov.b32 	%f36, %r21;
	ex2.approx.ftz.f32 	%f37, %f35;
	mul.f32 	%f38, %f37, %f36;
	mul.f32 	%f39, %f10, %f38;
	mul.f32 	%f40, %f11, %f38;
	mul.f32 	%f41, %f12, %f38;
	mul.f32 	%f42, %f13, %f38;
	add.s64 	%rd17, %rd1, %rd13;
	st.global.v4.f32 	[%rd17], {%f39, %f40, %f41, %f42};
	bra.uni 	$L__BB0_4;
$L__BB0_3:
	sub.s32 	%r15, %r3, %r4;
	sub.s32 	%r16, %r1, %r2;
	rem.s32 	%r17, %r2, %r6;
	add.s32 	%r18, %r16, %r17;
	mad.lo.s32 	%r19, %r15, %r6, %r18;
	mul.wide.s32 	%rd9, %r19, 16;
	add.s64 	%rd10, %rd1, %rd9;
	ld.global.v4.f32 	{%f2, %f3, %f4, %f5}, [%rd10];
	mul.f32 	%f6, %f2, 0f3F733333;
	mul.f32 	%f7, %f3, 0f3F733333;
	mul.f32 	%f8, %f4, 0f3F733333;
	mul.f32 	%f9, %f5, 0f3F733333;
	mul.wide.s32 	%rd11, %r1, 16;
	add.s64 	%rd12, %rd1, %rd11;
	st.global.v4.f32 	[%rd12], {%f6, %f7, %f8, %f9};
$L__BB0_4:
	ret;

}
	// .globl	_Z23memory_bandwidth_streamPK6float4PS_i
.visible .entry _Z23memory_bandwidth_streamPK6float4PS_i(
	.param .u64 .ptr .align 1 _Z23memory_bandwidth_streamPK6float4PS_i_param_0,
	.param .u64 .ptr .align 1 _Z23memory_bandwidth_streamPK6float4PS_i_param_1,
	.param .u32 _Z23memory_bandwidth_streamPK6float4PS_i_param_2
)
.maxntid 256
{
	.reg .pred 	%p<2>;
	.reg .b32 	%r<6>;
	.reg .b32 	%f<9>;
	.reg .b64 	%rd<8>;

	ld.param.u64 	%rd1, [_Z23memory_bandwidth_streamPK6float4PS_i_param_0];
	ld.param.u64 	%rd2, [_Z23memory_bandwidth_streamPK6float4PS_i_param_1];
	ld.param.u32 	%r2, [_Z23memory_bandwidth_streamPK6float4PS_i_param_2];
	mov.u32 	%r3, %ctaid.x;
	mov.u32 	%r4, %ntid.x;
	mov.u32 	%r5, %tid.x;
	mad.lo.s32 	%r1, %r3, %r4, %r5;
	setp.ge.s32 	%p1, %r1, %r2;
	@%p1 bra 	$L__BB1_2;
	cvta.to.global.u64 	%rd3, %rd1;
	cvta.to.global.u64 	%rd4, %rd2;
	mul.wide.s32 	%rd5, %r1, 16;
	add.s64 	%rd6, %rd3, %rd5;
	ld.global.nc.v4.f32 	{%f1, %f2, %f3, %f4}, [%rd6];
	add.f32 	%f5, %f1, 0f3F800000;
	add.f32 	%f6, %f2, 0f3F800000;
	add.f32 	%f7, %f3, 0f3F800000;
	add.f32 	%f8, %f4, 0f3F800000;
	add.s64 	%rd7, %rd4, %rd5;
	st.global.v4.f32 	[%rd7], {%f5, %f6, %f7, %f8};
$L__BB1_2:
	ret;

}


// ===== COMPILED SASS (sm_100) =====

	.target	sm_100

	.elftype	@"ET_EXEC"


//--------------------- .note.nv.tkinfo           --------------------------
	.section	.note.nv.tkinfo,"",@"SHT_NOTE"
	.sectionflags	@"SHF_NOTE_NV_TKINFO"
	.tkinfo
        /*0018*/ 	.word	0x00000002
        /*0030*/ 	.string	""
        /*0030*/ 	.string	"ptxas"
        /*0030*/ 	.string	"Cuda compilation tools, release 13.0, V13.0.88"
        /*0030*/ 	.string	"Build cuda_13.0.r13.0/compiler.36424714_0"
        /*0030*/ 	.string	"-arch sm_100 -m 64 "



//--------------------- .note.nv.cuinfo           --------------------------
	.section	.note.nv.cuinfo,"",@"SHT_NOTE"
	.sectionflags	@"SHF_NOTE_NV_CUINFO"
        /*0018*/ 	.short	0x0002
        /*001a*/ 	.short	0x0064
        /*001c*/ 	.short	0x0082
	.zero		2


//--------------------- .nv.info                  --------------------------
	.section	.nv.info,"",@"SHT_CUDA_INFO"
	.align	4


	//----- nvinfo : EIATTR_REGCOUNT
	.align		4
        /*0000*/ 	.byte	0x04, 0x2f
        /*0002*/ 	.short	(.L_1 - .L_0)
	.align		4
.L_0:
        /*0004*/ 	.word	index@(_Z34elastic_attention_pascal_optimizedPK6float4S1_S1_PS_iiiif)
        /*0008*/ 	.word	0x00000012


	//----- nvinfo : EIATTR_FRAME_SIZE
	.align		4
.L_1:
        /*000c*/ 	.byte	0x04, 0x11
        /*000e*/ 	.short	(.L_3 - .L_2)
	.align		4
.L_2:
        /*0010*/ 	.word	index@(_Z34elastic_attention_pascal_optimizedPK6float4S1_S1_PS_iiiif)
        /*0014*/ 	.word	0x00000000


	//----- nvinfo : EIATTR_REGCOUNT
	.align		4
.L_3:
        /*0018*/ 	.byte	0x04, 0x2f
        /*001a*/ 	.short	(.L_5 - .L_4)
	.align		4
.L_4:
        /*001c*/ 	.word	index@(_Z23memory_bandwidth_streamPK6float4PS_i)
        /*0020*/ 	.word	0x0000000e


	//----- nvinfo : EIATTR_FRAME_SIZE
	.align		4
.L_5:
        /*0024*/ 	.byte	0x04, 0x11
        /*0026*/ 	.short	(.L_7 - .L_6)
	.align		4
.L_6:
        /*0028*/ 	.word	index@(_Z23memory_bandwidth_streamPK6float4PS_i)
        /*002c*/ 	.word	0x00000000


	//----- nvinfo : EIATTR_MIN_STACK_SIZE
	.align		4
.L_7:
        /*0030*/ 	.byte	0x04, 0x12
        /*0032*/ 	.short	(.L_9 - .L_8)
	.align		4
.L_8:
        /*0034*/ 	.word	index@(_Z23memory_bandwidth_streamPK6float4PS_i)
        /*0038*/ 	.word	0x00000000


	//----- nvinfo : EIATTR_MIN_STACK_SIZE
	.align		4
.L_9:
        /*003c*/ 	.byte	0x04, 0x12
        /*003e*/ 	.short	(.L_11 - .L_10)
	.align		4
.L_10:
        /*0040*/ 	.word	index@(_Z34elastic_attention_pascal_optimizedPK6float4S1_S1_PS_iiiif)
        /*0044*/ 	.word	0x00000000
.L_11:


//--------------------- .nv.compat                --------------------------
	.section	.nv.compat,"",@"SHT_CUDA_COMPAT_INFO"
	.align	4
        /*0000*/ 	.byte	0x02, 0x09, 0x00, 0x00, 0x02, 0x02, 0x01, 0x00, 0x02, 0x05, 0x05, 0x00, 0x03, 0x07, 0x01, 0x01
        /*0010*/ 	.byte	0x02, 0x03, 0x00, 0x00, 0x02, 0x06, 0x01, 0x00, 0x04, 0x0b, 0x08, 0x00, 0x09, 0x00, 0x00, 0x00
        /*0020*/ 	.byte	0x00, 0x00, 0x00, 0x00


//--------------------- .nv.info._Z23memory_bandwidth_streamPK6float4PS_i --------------------------
	.section	.nv.info._Z23memory_bandwidth_streamPK6float4PS_i,"",@"SHT_CUDA_INFO"
	.sectionflags	@""
	.align	4


	//----- nvinfo : EIATTR_CUDA_API_VERSION
	.align		4
        /*0000*/ 	.byte	0x04, 0x37
        /*0002*/ 	.short	(.L_13 - .L_12)
.L_12:
        /*0004*/ 	.word	0x00000082


	//----- nvinfo : EIATTR_KPARAM_INFO
	.align		4
.L_13:
        /*0008*/ 	.byte	0x04, 0x17
        /*000a*/ 	.short	(.L_15 - .L_14)
.L_14:
        /*000c*/ 	.word	0x00000000
        /*0010*/ 	.short	0x0002
        /*0012*/ 	.short	0x0010
        /*0014*/ 	.byte	0x00, 0xf0, 0x11, 0x00


	//----- nvinfo : EIATTR_KPARAM_INFO
	.align		4
.L_15:
        /*0018*/ 	.byte	0x04, 0x17
        /*001a*/ 	.short	(.L_17 - .L_16)
.L_16:
        /*001c*/ 	.word	0x00000000
        /*0020*/ 	.short	0x0001
        /*0022*/ 	.short	0x0008
        /*0024*/ 	.byte	0x00, 0xf5, 0x21, 0x00


	//----- nvinfo : EIATTR_KPARAM_INFO
	.align		4
.L_17:
        /*0028*/ 	.byte	0x04, 0x17
        /*002a*/ 	.short	(.L_19 - .L_18)
.L_18:
        /*002c*/ 	.word	0x00000000
        /*0030*/ 	.short	0x0000
        /*0032*/ 	.short	0x0000
        /*0034*/ 	.byte	0x00, 0xf5, 0x21, 0x00


	//----- nvinfo : EIATTR_SPARSE_MMA_MASK
	.align		4
.L_19:
        /*0038*/ 	.byte	0x03, 0x50
        /*003a*/ 	.short	0x0000


	//----- nvinfo : EIATTR_MAXREG_COUNT
	.align		4
        /*003c*/ 	.byte	0x03, 0x1b
        /*003e*/ 	.short	0x00ff


	//----- nvinfo : EIATTR_MERCURY_ISA_VERSION
	.align		4
        /*0040*/ 	.byte	0x03, 0x5f
        /*0042*/ 	.short	0x0101


	//----- nvinfo : EIATTR_VRC_CTA_INIT_COUNT
	.align		4
        /*0044*/ 	.byte	0x02, 0x4a
	.zero		1
	.zero		1


	//----- nvinfo : EIATTR_EXIT_INSTR_OFFSETS
	.align		4
        /*0048*/ 	.byte	0x04, 0x1c
        /*004a*/ 	.short	(.L_21 - .L_20)


	//   ....[0]....
.L_20:
        /*004c*/ 	.word	0x00000070


	//   ....[1]....
        /*0050*/ 	.word	0x00000130


	//----- nvinfo : EIATTR_MAX_THREADS
	.align		4
.L_21:
        /*0054*/ 	.byte	0x04, 0x05
        /*0056*/ 	.short	(.L_23 - .L_22)
.L_22:
        /*0058*/ 	.word	0x00000100
        /*005c*/ 	.word	0x00000001
        /*0060*/ 	.word	0x00000001


	//----- nvinfo : EIATTR_CBANK_PARAM_SIZE
	.align		4
.L_23:
        /*0064*/ 	.byte	0x03, 0x19
        /*0066*/ 	.short	0x0014


	//----- nvinfo : EIATTR_PARAM_CBANK
	.align		4
        /*0068*/ 	.byte	0x04, 0x0a
        /*006a*/ 	.short	(.L_25 - .L_24)
	.align		4
.L_24:
        /*006c*/ 	.word	index@(.nv.constant0._Z23memory_bandwidth_streamPK6float4PS_i)
        /*0070*/ 	.short	0x0380
        /*0072*/ 	.short	0x0014


	//----- nvinfo : EIATTR_SW_WAR
	.align		4
.L_25:
        /*0074*/ 	.byte	0x04, 0x36
        /*0076*/ 	.short	(.L_27 - .L_26)
.L_26:
        /*0078*/ 	.word	0x00000008
.L_27:


//--------------------- .nv.info._Z34elastic_attention_pascal_optimizedPK6float4S1_S1_PS_iiiif --------------------------
	.section	.nv.info._Z34elastic_attention_pascal_optimizedPK6float4S1_S1_PS_iiiif,"",@"SHT_CUDA_INFO"
	.sectionflags	@""
	.align	4


	//----- nvinfo : EIATTR_CUDA_API_VERSION
	.align		4
        /*0000*/ 	.byte	0x04, 0x37
        /*0002*/ 	.short	(.L_29 - .L_28)
.L_28:
        /*0004*/ 	.word	0x00000082


	//----- nvinfo : EIATTR_KPARAM_INFO
	.align		4
.L_29:
        /*0008*/ 	.byte	0x04, 0x17
        /*000a*/ 	.short	(.L_31 - .L_30)
.L_30:
        /*000c*/ 	.word	0x00000000
        /*0010*/ 	.short	0x0008
        /*0012*/ 	.short	0x0030
        /*0014*/ 	.byte	0x00, 0xf0, 0x11, 0x00


	//----- nvinfo : EIATTR_KPARAM_INFO
	.align		4
.L_31:
        /*0018*/ 	.byte	0x04, 0x17
        /*001a*/ 	.short	(.L_33 - .L_32)
.L_32:
        /*001c*/ 	.word	0x00000000
        /*0020*/ 	.short	0x0007
        /*0022*/ 	.short	0x002c
        /*0024*/ 	.byte	0x00, 0xf0, 0x11, 0x00


	//----- nvinfo : EIATTR_KPARAM_INFO
	.align		4
.L_33:
        /*0028*/ 	.byte	0x04, 0x17
        /*002a*/ 	.short	(.L_35 - .L_34)
.L_34:
        /*002c*/ 	.word	0x00000000
        /*0030*/ 	.short	0x0006
        /*0032*/ 	.short	0x0028
        /*0034*/ 	.byte	0x00, 0xf0, 0x11, 0x00


	//----- nvinfo : EIATTR_KPARAM_INFO
	.align		4
.L_35:
        /*0038*/ 	.byte	0x04, 0x17
        /*003a*/ 	.short	(.L_37 - .L_36)
.L_36:
        /*003c*/ 	.word	0x00000000
        /*0040*/ 	.short	0x0005
        /*0042*/ 	.short	0x0024
        /*0044*/ 	.byte	0x00, 0xf0, 0x11, 0x00


	//----- nvinfo : EIATTR_KPARAM_INFO
	.align		4
.L_37:
        /*0048*/ 	.byte	0x04, 0x17
        /*004a*/ 	.short	(.L_39 - .L_38)
.L_38:
        /*004c*/ 	.word	0x00000000
        /*0050*/ 	.short	0x0004
        /*0052*/ 	.short	0x0020
        /*0054*/ 	.byte	0x00, 0xf0, 0x11, 0x00


	//----- nvinfo : EIATTR_KPARAM_INFO
	.align		4
.L_39:
        /*0058*/ 	.byte	0x04, 0x17
        /*005a*/ 	.short	(.L_41 - .L_40)
.L_40:
        /*005c*/ 	.word	0x00000000
        /*0060*/ 	.short	0x0003
        /*0062*/ 	.short	0x0018
        /*0064*/ 	.byte	0x00, 0xf5, 0x21, 0x00


	//----- nvinfo : EIATTR_KPARAM_INFO
	.align		4
.L_41:
        /*0068*/ 	.byte	0x04, 0x17
        /*006a*/ 	.short	(.L_43 - .L_42)
.L_42:
        /*006c*/ 	.word	0x00000000
        /*0070*/ 	.short	0x0002
        /*0072*/ 	.short	0x0010
        /*0074*/ 	.byte	0x00, 0xf5, 0x21, 0x00


	//----- nvinfo : EIATTR_KPARAM_INFO
	.align		4
.L_43:
        /*0078*/ 	.byte	0x04, 0x17
        /*007a*/ 	.short	(.L_45 - .L_44)
.L_44:
        /*007c*/ 	.word	0x00000000
        /*0080*/ 	.short	0x0001
        /*0082*/ 	.short	0x0008
        /*0084*/ 	.byte	0x00, 0xf5, 0x21, 0x00


	//----- nvinfo : EIATTR_KPARAM_INFO
	.align		4
.L_45:
        /*0088*/ 	.byte	0x04, 0x17
        /*008a*/ 	.short	(.L_47 - .L_46)
.L_46:
        /*008c*/ 	.word	0x00000000
        /*0090*/ 	.short	0x0000
        /*0092*/ 	.short	0x0000
        /*0094*/ 	.byte	0x00, 0xf5, 0x21, 0x00


	//----- nvinfo : EIATTR_SPARSE_MMA_MASK
	.align		4
.L_47:
        /*0098*/ 	.byte	0x03, 0x50
        /*009a*/ 	.short	0x0000


	//----- nvinfo : EIATTR_MAXREG_COUNT
	.align		4
        /*009c*/ 	.byte	0x03, 0x1b
        /*009e*/ 	.short	0x00ff


	//----- nvinfo : EIATTR_MERCURY_ISA_VERSION
	.align		4
        /*00a0*/ 	.byte	0x03, 0x5f
        /*00a2*/ 	.short	0x0101


	//----- nvinfo : EIATTR_VRC_CTA_INIT_COUNT
	.align		4
        /*00a4*/ 	.byte	0x02, 0x4a
	.zero		1
	.zero		1


	//----- nvinfo : EIATTR_EXIT_INSTR_OFFSETS
	.align		4
        /*00a8*/ 	.byte	0x04, 0x1c
        /*00aa*/ 	.short	(.L_49 - .L_48)


	//   ....[0]....
.L_48:
        /*00ac*/ 	.word	0x000000a0


	//   ....[1]....
        /*00b0*/ 	.word	0x00000770


	//   ....[2]....
        /*00b4*/ 	.word	0x000008a0


	//----- nvinfo : EIATTR_MAX_THREADS
	.align		4
.L_49:
        /*00b8*/ 	.byte	0x04, 0x05
        /*00ba*/ 	.short	(.L_51 - .L_50)
.L_50:
        /*00bc*/ 	.word	0x00000100
        /*00c0*/ 	.word	0x00000001
        /*00c4*/ 	.word	0x00000001


	//----- nvinfo : EIATTR_CRS_STACK_SIZE
	.align		4
.L_51:
        /*00c8*/ 	.byte	0x04, 0x1e
        /*00ca*/ 	.short	(.L_53 - .L_52)
.L_52:
        /*00cc*/ 	.word	0x00000000


	//----- nvinfo : EIATTR_CBANK_PARAM_SIZE
	.align		4
.L_53:
        /*00d0*/ 	.byte	0x03, 0x19
        /*00d2*/ 	.short	0x0034


	//----- nvinfo : EIATTR_PARAM_CBANK
	.align		4
        /*00d4*/ 	.byte	0x04, 0x0a
        /*00d6*/ 	.short	(.L_55 - .L_54)
	.align		4
.L_54:
        /*00d8*/ 	.word	index@(.nv.constant0._Z34elastic_attention_pascal_optimizedPK6float4S1_S1_PS_iiiif)
        /*00dc*/ 	.short	0x0380
        /*00de*/ 	.short	0x0034


	//----- nvinfo : EIATTR_SW_WAR
	.align		4
.L_55:
        /*00e0*/ 	.byte	0x04, 0x36
        /*00e2*/ 	.short	(.L_57 - .L_56)
.L_56:
        /*00e4*/ 	.word	0x00000008
.L_57:


//--------------------- .nv.callgraph             --------------------------
	.section	.nv.callgraph,"",@"SHT_CUDA_CALLGRAPH"
	.align	4
	.sectionentsize	8
	.align		4
        /*0000*/ 	.word	0x00000000
	.align		4
        /*0004*/ 	.word	0xffffffff
	.align		4
        /*0008*/ 	.word	0x00000000
	.align		4
        /*000c*/ 	.word	0xfffffffe
	.align		4
        /*0010*/ 	.word	0x00000000
	.align		4
        /*0014*/ 	.word	0xfffffffd
	.align		4
        /*0018*/ 	.word	0x00000000
	.align		4
        /*001c*/ 	.word	0xfffffffc


//--------------------- .text._Z23memory_bandwidth_streamPK6float4PS_i --------------------------
	.section	.text._Z23memory_bandwidth_streamPK6float4PS_i,"ax",@progbits
	.align	128
        .global         _Z23memory_bandwidth_streamPK6float4PS_i
        .type           _Z23memory_bandwidth_streamPK6float4PS_i,@function
        .size           _Z23memory_bandwidth_streamPK6float4PS_i,(.L_x_3 - _Z23memory_bandwidth_streamPK6float4PS_i)
        .other          _Z23memory_bandwidth_streamPK6float4PS_i,@"STO_CUDA_ENTRY STV_DEFAULT"
_Z23memory_bandwidth_streamPK6float4PS_i:
.text._Z23memory_bandwidth_streamPK6float4PS_i:
[----:B------:R-:W-:Y:S01]  /*0000*/  LDC R1, c[0x0][0x37c] ;  /* 0x0000df00ff017b82 */ /* 0x000fe20000000800 */
[----:B------:R-:W0:Y:S07]  /*0010*/  S2R R0, SR_TID.X ;  /* 0x0000000000007919 */ /* 0x000e2e0000002100 */
[----:B------:R-:W0:Y:S01]  /*0020*/  S2UR UR4, SR_CTAID.X ;  /* 0x00000000000479c3 */ /* 0x000e220000002500 */
[----:B------:R-:W1:Y:S07]  /*0030*/  LDCU UR5, c[0x0][0x390] ;  /* 0x00007200ff0577ac */ /* 0x000e6e0008000800 */
[----:B------:R-:W0:Y:S02]  /*0040*/  LDC R7, c[0x0][0x360] ;  /* 0x0000d800ff077b82 */ /* 0x000e240000000800 */
[----:B0-----:R-:W-:-:S05]  /*0050*/  IMAD R7, R7, UR4, R0 ;  /* 0x0000000407077c24 */ /* 0x001fca000f8e0200 */
[----:B-1----:R-:W-:-:S13]  /*0060*/  ISETP.GE.AND P0, PT, R7, UR5, PT ;  /* 0x0000000507007c0c */ /* 0x002fda000bf06270 */
[----:B------:R-:W-:Y:S05]  /*0070*/  @P0 EXIT ;  /* 0x000000000000094d */ /* 0x000fea0003800000 */
[----:B------:R-:W0:Y:S01]  /*0080*/  LDC.64 R2, c[0x0][0x380] ;  /* 0x0000e000ff027b82 */ /* 0x000e220000000a00 */
[----:B------:R-:W1:Y:S07]  /*0090*/  LDCU.64 UR4, c[0x0][0x358] ;  /* 0x00006b00ff0477ac */ /* 0x000e6e0008000a00 */
[----:B------:R-:W2:Y:S01]  /*00a0*/  LDC.64 R4, c[0x0][0x388] ;  /* 0x0000e200ff047b82 */ /* 0x000ea20000000a00 */
[----:B0-----:R-:W-:-:S05]  /*00b0*/  IMAD.WIDE R2, R7, 0x10, R2 ;  /* 0x0000001007027825 */ /* 0x001fca00078e0202 */
[----:B-1----:R-:W3:Y:S01]  /*00c0*/  LDG.E.128.CONSTANT R8, desc[UR4][R2.64] ;  /* 0x0000000402087981 */ /* 0x002ee2000c1e9d00 */
[----:B--2---:R-:W-:-:S04]  /*00d0*/  IMAD.WIDE R4, R7, 0x10, R4 ;  /* 0x0000001007047825 */ /* 0x004fc800078e0204 */
[----:B---3--:R-:W-:Y:S01]  /*00e0*/  FADD R8, R8, 1 ;  /* 0x3f80000008087421 */ /* 0x008fe20000000000 */
[----:B------:R-:W-:Y:S01]  /*00f0*/  FADD R9, R9, 1 ;  /* 0x3f80000009097421 */ /* 0x000fe20000000000 */
[----:B------:R-:W-:Y:S01]  /*0100*/  FADD R10, R10, 1 ;  /* 0x3f8000000a0a7421 */ /* 0x000fe20000000000 */
[----:B------:R-:W-:-:S05]  /*0110*/  FADD R11, R11, 1 ;  /* 0x3f8000000b0b7421 */ /* 0x000fca0000000000 */
[----:B------:R-:W-:Y:S01]  /*0120*/  STG.E.128 desc[UR4][R4.64], R8 ;  /* 0x0000000804007986 */ /* 0x000fe2000c101d04 */
[----:B------:R-:W-:Y:S05]  /*0130*/  EXIT ;  /* 0x000000000000794d */ /* 0x000fea0003800000 */
.L_x_0:
[----:B------:R-:W-:-:S00]  /*0140*/  BRA `(.L_x_0) ;  /* 0xfffffffc00fc7947 */ /* 0x000fc0000383ffff */
[----:B------:R-:W-:-:S00]  /*0150*/  NOP ;  /* 0x0000000000007918 */ /* 0x000fc00000000000 */
        /* <DEDUP_REMOVED lines=10> */
.L_x_3:


//--------------------- .text._Z34elastic_attention_pascal_optimizedPK6float4S1_S1_PS_iiiif --------------------------
	.section	.text._Z34elastic_attention_pascal_optimizedPK6float4S1_S1_PS_iiiif,"ax",@progbits
	.align	128
        .global         _Z34elastic_attention_pascal_optimizedPK6float4S1_S1_PS_iiiif
        .type           _Z34elastic_attention_pascal_optimizedPK6float4S1_S1_PS_iiiif,@function
        .size           _Z34elastic_attention_pascal_optimizedPK6float4S1_S1_PS_iiiif,(.L_x_4 - _Z34elastic_attention_pascal_optimizedPK6float4S1_S1_PS_iiiif)
        .other          _Z34elastic_attention_pascal_optimizedPK6float4S1_S1_PS_iiiif,@"STO_CUDA_ENTRY STV_DEFAULT"
_Z34elastic_attention_pascal_optimizedPK6float4S1_S1_PS_iiiif:
.text._Z34elastic_attention_pascal_optimizedPK6float4S1_S1_PS_iiiif:
[----:B------:R-:W-:Y:S01]  /*0000*/  LDC R1, c[0x0][0x37c] ;  /* 0x0000df00ff017b82 */ /* 0x000fe20000000800 */
[----:B------:R-:W0:Y:S07]  /*0010*/  S2R R3, SR_TID.X ;  /* 0x0000000000037919 */ /* 0x000e2e0000002100 */
[----:B------:R-:W0:Y:S01]  /*0020*/  S2UR UR5, SR_CTAID.X ;  /* 0x00000000000579c3 */ /* 0x000e220000002500 */
[----:B------:R-:W1:Y:S07]  /*0030*/  LDCU.64 UR6, c[0x0][0x3a0] ;  /* 0x00007400ff0677ac */ /* 0x000e6e0008000a00 */
[----:B------:R-:W0:Y:S08]  /*0040*/  LDC R0, c[0x0][0x360] ;  /* 0x0000d800ff007b82 */ /* 0x000e300000000800 */
[----:B------:R-:W2:Y:S01]  /*0050*/  LDC R2, c[0x0][0x3a8] ;  /* 0x0000ea00ff027b82 */ /* 0x000ea20000000800 */
[----:B-1----:R-:W-:Y:S01]  /*0060*/  UIMAD UR4, UR7, UR6, URZ ;  /* 0x00000006070472a4 */ /* 0x002fe2000f8e02ff */
[----:B0-----:R-:W-:-:S05]  /*0070*/  IMAD R0, R0, UR5, R3 ;  /* 0x0000000500007c24 */ /* 0x001fca000f8e0203 */
[----:B--2---:R-:W-:-:S05]  /*0080*/  IMAD R3, R2, UR4, RZ ;  /* 0x0000000402037c24 */ /* 0x004fca000f8e02ff */
[----:B------:R-:W-:-:S13]  /*0090*/  ISETP.GE.AND P0, PT, R0, R3, PT ;  /* 0x000000030000720c */ /* 0x000fda0003f06270 */
[----:B------:R-:W-:Y:S05]  /*00a0*/  @P0 EXIT ;  /* 0x000000000000094d */ /* 0x000fea0003800000 */
[----:B------:R-:W-:Y:S01]  /*00b0*/  IMAD R11, R2, UR6, RZ ;  /* 0x00000006020b7c24 */ /* 0x000fe2000f8e02ff */
[----:B------:R-:W-:Y:S01]  /*00c0*/  IABS R3, R2 ;  /* 0x0000000200037213 */ /* 0x000fe20000000000 */
[----:B------:R-:W0:Y:S01]  /*00d0*/  LDCU.64 UR4, c[0x0][0x358] ;  /* 0x00006b00ff0477ac */ /* 0x000e220008000a00 */
[----:B------:R-:W-:Y:S02]  /*00e0*/  IABS R8, R0 ;  /* 0x0000000000087213 */ /* 0x000fe40000000000 */
[-C--:B------:R-:W-:Y:S02]  /*00f0*/  IABS R10, R11.reuse ;  /* 0x0000000b000a7213 */ /* 0x080fe40000000000 */
[----:B------:R-:W-:Y:S02]  /*0100*/  IABS R9, R11 ;  /* 0x0000000b00097213 */ /* 0x000fe40000000000 */
[----:B------:R-:W1:Y:S01]  /*0110*/  I2F.RP R6, R10 ;  /* 0x0000000a00067306 */ /* 0x000e620000209400 */
[----:B------:R-:W-:-:S07]  /*0120*/  ISETP.GE.AND P2, PT, R0, RZ, PT ;  /* 0x000000ff0000720c */ /* 0x000fce0003f46270 */
[----:B-1----:R-:W1:Y:S02]  /*0130*/  MUFU.RCP R6, R6 ;  /* 0x0000000600067308 */ /* 0x002e640000001000 */
[----:B-1----:R-:W-:-:S06]  /*0140*/  IADD3 R4, PT, PT, R6, 0xffffffe, RZ ;  /* 0x0ffffffe06047810 */ /* 0x002fcc0007ffe0ff */
[----:B------:R-:W1:Y:S08]  /*0150*/  I2F.RP R6, R3 ;  /* 0x0000000300067306 */ /* 0x000e700000209400 */
[----:B------:R2:W3:Y:S08]  /*0160*/  F2I.FTZ.U32.TRUNC.NTZ R5, R4 ;  /* 0x0000000400057305 */ /* 0x0004f0000021f000 */
[----:B-1----:R-:W1:Y:S01]  /*0170*/  MUFU.RCP R6, R6 ;  /* 0x0000000600067308 */ /* 0x002e620000001000 */
[----:B--2---:R-:W-:-:S02]  /*0180*/  HFMA2 R4, -RZ, RZ, 0, 0 ;  /* 0x00000000ff047431 */ /* 0x004fc400000001ff */
[----:B---3--:R-:W-:-:S04]  /*0190*/  IMAD.MOV R7, RZ, RZ, -R5 ;  /* 0x000000ffff077224 */ /* 0x008fc800078e0a05 */
[----:B------:R-:W-:-:S04]  /*01a0*/  IMAD R7, R7, R10, RZ ;  /* 0x0000000a07077224 */ /* 0x000fc800078e02ff */
[----:B------:R-:W-:Y:S01]  /*01b0*/  IMAD.HI.U32 R5, R5, R7, R4 ;  /* 0x0000000705057227 */ /* 0x000fe200078e0004 */
[----:B------:R-:W-:-:S03]  /*01c0*/  IADD3 R7, PT, PT, RZ, -R9, RZ ;  /* 0x80000009ff077210 */ /* 0x000fc60007ffe0ff */
[----:B------:R-:W-:Y:S01]  /*01d0*/  IMAD.MOV.U32 R4, RZ, RZ, R8 ;  /* 0x000000ffff047224 */ /* 0x000fe200078e0008 */
[----:B-1----:R-:W-:-:S03]  /*01e0*/  IADD3 R8, PT, PT, R6, 0xffffffe, RZ ;  /* 0x0ffffffe06087810 */ /* 0x002fc60007ffe0ff */
[----:B------:R-:W-:Y:S01]  /*01f0*/  IMAD.HI.U32 R5, R5, R4, RZ ;  /* 0x0000000405057227 */ /* 0x000fe200078e00ff */
[----:B------:R1:W2:Y:S03]  /*0200*/  F2I.FTZ.U32.TRUNC.NTZ R9, R8 ;  /* 0x0000000800097305 */ /* 0x0002a6000021f000 */
[----:B------:R-:W-:Y:S02]  /*0210*/  IMAD R5, R5, R7, R4 ;  /* 0x0000000705057224 */ /* 0x000fe400078e0204 */
[----:B------:R-:W3:Y:S03]  /*0220*/  LDC R4, c[0x0][0x3ac] ;  /* 0x0000eb00ff047b82 */ /* 0x000ee60000000800 */
[----:B------:R-:W-:Y:S01]  /*0230*/  ISETP.GT.U32.AND P0, PT, R10, R5, PT ;  /* 0x000000050a00720c */ /* 0x000fe20003f04070 */
[----:B-1----:R-:W-:-:S02]  /*0240*/  IMAD.MOV.U32 R8, RZ, RZ, RZ ;  /* 0x000000ffff087224 */ /* 0x002fc400078e00ff */
[----:B--2---:R-:W-:-:S04]  /*0250*/  IMAD.MOV R6, RZ, RZ, -R9 ;  /* 0x000000ffff067224 */ /* 0x004fc800078e0a09 */
[----:B------:R-:W-:-:S06]  /*0260*/  IMAD R7, R6, R3, RZ ;  /* 0x0000000306077224 */ /* 0x000fcc00078e02ff */
[----:B------:R-:W-:Y:S01]  /*0270*/  @!P0 IMAD.IADD R5, R5, 0x1, -R10 ;  /* 0x0000000105058824 */ /* 0x000fe200078e0a0a */
[----:B------:R-:W-:Y:S01]  /*0280*/  ISETP.NE.AND P0, PT, R11, RZ, PT ;  /* 0x000000ff0b00720c */ /* 0x000fe20003f05270 */
[----:B------:R-:W-:-:S03]  /*0290*/  IMAD.HI.U32 R8, R9, R7, R8 ;  /* 0x0000000709087227 */ /* 0x000fc600078e0008 */
[----:B------:R-:W-:-:S13]  /*02a0*/  ISETP.GT.U32.AND P1, PT, R10, R5, PT ;  /* 0x000000050a00720c */ /* 0x000fda0003f24070 */
[----:B------:R-:W-:-:S04]  /*02b0*/  @!P1 IADD3 R5, PT, PT, R5, -R10, RZ ;  /* 0x8000000a05059210 */ /* 0x000fc80007ffe0ff */
[----:B------:R-:W-:Y:S02]  /*02c0*/  @!P2 IADD3 R5, PT, PT, -R5, RZ, RZ ;  /* 0x000000ff0505a210 */ /* 0x000fe40007ffe1ff */
[----:B------:R-:W-:Y:S02]  /*02d0*/  @!P0 LOP3.LUT R5, RZ, R11, RZ, 0x33, !PT ;  /* 0x0000000bff058212 */ /* 0x000fe400078e33ff */
[----:B---3--:R-:W-:Y:S02]  /*02e0*/  IABS R11, R4 ;  /* 0x00000004000b7213 */ /* 0x008fe40000000000 */
[----:B------:R-:W-:Y:S02]  /*02f0*/  IABS R10, R5 ;  /* 0x00000005000a7213 */ /* 0x000fe40000000000 */
[----:B------:R-:W-:-:S03]  /*0300*/  MOV R6, R11 ;  /* 0x0000000b00067202 */ /* 0x000fc60000000f00 */
[----:B------:R-:W-:Y:S01]  /*0310*/  IMAD.HI.U32 R8, R8, R10, RZ ;  /* 0x0000000a08087227 */ /* 0x000fe200078e00ff */
[----:B------:R-:W1:Y:S04]  /*0320*/  I2F.RP R11, R6 ;  /* 0x00000006000b7306 */ /* 0x000e680000209400 */
[----:B------:R-:W-:-:S05]  /*0330*/  IADD3 R7, PT, PT, -R8, RZ, RZ ;  /* 0x000000ff08077210 */ /* 0x000fca0007ffe1ff */
[----:B------:R-:W-:Y:S01]  /*0340*/  IMAD R10, R3, R7, R10 ;  /* 0x00000007030a7224 */ /* 0x000fe200078e020a */
[----:B------:R-:W-:-:S04]  /*0350*/  LOP3.LUT R7, R5, R2, RZ, 0x3c, !PT ;  /* 0x0000000205077212 */ /* 0x000fc800078e3cff */
[----:B------:R-:W-:Y:S01]  /*0360*/  ISETP.GT.U32.AND P1, PT, R3, R10, PT ;  /* 0x0000000a0300720c */ /* 0x000fe20003f24070 */
[----:B-1----:R-:W1:Y:S01]  /*0370*/  MUFU.RCP R11, R11 ;  /* 0x0000000b000b7308 */ /* 0x002e620000001000 */
[----:B------:R-:W-:-:S11]  /*0380*/  ISETP.GE.AND P2, PT, R7, RZ, PT ;  /* 0x000000ff0700720c */ /* 0x000fd60003f46270 */
[-C--:B------:R-:W-:Y:S02]  /*0390*/  @!P1 IADD3 R10, PT, PT, R10, -R3.reuse, RZ ;  /* 0x800000030a0a9210 */ /* 0x080fe40007ffe0ff */
[----:B------:R-:W-:Y:S02]  /*03a0*/  @!P1 IADD3 R8, PT, PT, R8, 0x1, RZ ;  /* 0x0000000108089810 */ /* 0x000fe40007ffe0ff */
[----:B------:R-:W-:Y:S01]  /*03b0*/  ISETP.GE.U32.AND P0, PT, R10, R3, PT ;  /* 0x000000030a00720c */ /* 0x000fe20003f06070 */
[----:B-1----:R-:W-:Y:S01]  /*03c0*/  VIADD R9, R11, 0xffffffe ;  /* 0x0ffffffe0b097836 */ /* 0x002fe20000000000 */
[----:B------:R-:W-:-:S05]  /*03d0*/  LOP3.LUT R11, RZ, R2, RZ, 0x33, !PT ;  /* 0x00000002ff0b7212 */ /* 0x000fca00078e33ff */
[----:B------:R-:W1:Y:S06]  /*03e0*/  F2I.FTZ.U32.TRUNC.NTZ R9, R9 ;  /* 0x0000000900097305 */ /* 0x000e6c000021f000 */
[----:B------:R-:W-:Y:S02]  /*03f0*/  @P0 IADD3 R8, PT, PT, R8, 0x1, RZ ;  /* 0x0000000108080810 */ /* 0x000fe40007ffe0ff */
[----:B------:R-:W-:Y:S02]  /*0400*/  ISETP.NE.AND P0, PT, R2, RZ, PT ;  /* 0x000000ff0200720c */ /* 0x000fe40003f05270 */
[----:B------:R-:W-:-:S04]  /*0410*/  @!P2 IADD3 R8, PT, PT, -R8, RZ, RZ ;  /* 0x000000ff0808a210 */ /* 0x000fc80007ffe1ff */
[----:B------:R-:W-:Y:S01]  /*0420*/  SEL R12, R11, R8, !P0 ;  /* 0x000000080b0c7207 */ /* 0x000fe20004000000 */
[----:B------:R-:W-:Y:S02]  /*0430*/  HFMA2 R8, -RZ, RZ, 0, 0 ;  /* 0x00000000ff087431 */ /* 0x000fe400000001ff */
[----:B-1----:R-:W-:Y:S01]  /*0440*/  IMAD.MOV R7, RZ, RZ, -R9 ;  /* 0x000000ffff077224 */ /* 0x002fe200078e0a09 */
[----:B------:R-:W-:-:S03]  /*0450*/  IABS R13, R12 ;  /* 0x0000000c000d7213 */ /* 0x000fc60000000000 */
[----:B------:R-:W-:Y:S01]  /*0460*/  IMAD R7, R7, R6, RZ ;  /* 0x0000000607077224 */ /* 0x000fe200078e02ff */
[----:B------:R-:W-:-:S03]  /*0470*/  ISETP.GE.AND P3, PT, R12, RZ, PT ;  /* 0x000000ff0c00720c */ /* 0x000fc60003f66270 */
[----:B------:R-:W-:-:S04]  /*0480*/  IMAD.HI.U32 R8, R9, R7, R8 ;  /* 0x0000000709087227 */ /* 0x000fc800078e0008 */
[----:B------:R-:W-:-:S04]  /*0490*/  IMAD.MOV.U32 R7, RZ, RZ, R13 ;  /* 0x000000ffff077224 */ /* 0x000fc800078e000d */
[----:B------:R-:W-:-:S05]  /*04a0*/  IMAD.HI.U32 R8, R8, R7, RZ ;  /* 0x0000000708087227 */ /* 0x000fca00078e00ff */
[----:B------:R-:W-:-:S05]  /*04b0*/  IADD3 R8, PT, PT, -R8, RZ, RZ ;  /* 0x000000ff08087210 */ /* 0x000fca0007ffe1ff */
[----:B------:R-:W-:-:S05]  /*04c0*/  IMAD R7, R6, R8, R7 ;  /* 0x0000000806077224 */ /* 0x000fca00078e0207 */
[----:B------:R-:W-:-:S13]  /*04d0*/  ISETP.GT.U32.AND P1, PT, R6, R7, PT ;  /* 0x000000070600720c */ /* 0x000fda0003f24070 */
[----:B------:R-:W-:Y:S02]  /*04e0*/  @!P1 IADD3 R7, PT, PT, R7, -R6, RZ ;  /* 0x8000000607079210 */ /* 0x000fe40007ffe0ff */
[----:B------:R-:W-:Y:S02]  /*04f0*/  ISETP.NE.AND P1, PT, R4, RZ, PT ;  /* 0x000000ff0400720c */ /* 0x000fe40003f25270 */
[----:B------:R-:W-:-:S13]  /*0500*/  ISETP.GT.U32.AND P2, PT, R6, R7, PT ;  /* 0x000000070600720c */ /* 0x000fda0003f44070 */
[----:B------:R-:W-:-:S05]  /*0510*/  @!P2 IMAD.IADD R7, R7, 0x1, -R6 ;  /* 0x000000010707a824 */ /* 0x000fca00078e0a06 */
[----:B------:R-:W-:-:S04]  /*0520*/  MOV R9, R7 ;  /* 0x0000000700097202 */ /* 0x000fc80000000f00 */
[----:B------:R-:W-:Y:S02]  /*0530*/  @!P3 IADD3 R9, PT, PT, -R9, RZ, RZ ;  /* 0x000000ff0909b210 */ /* 0x000fe40007ffe1ff */
[----:B------:R-:W-:-:S04]  /*0540*/  @!P1 LOP3.LUT R9, RZ, R4, RZ, 0x33, !PT ;  /* 0x00000004ff099212 */ /* 0x000fc800078e33ff */
[----:B------:R-:W-:-:S13]  /*0550*/  ISETP.NE.AND P1, PT, R9, RZ, PT ;  /* 0x000000ff0900720c */ /* 0x000fda0003f25270 */
[----:B0-----:R-:W-:Y:S05]  /*0560*/  @P1 BRA `(.L_x_1) ;  /* 0x0000000000841947 */ /* 0x001fea0003800000 */
[----:B------:R-:W0:Y:S01]  /*0570*/  LDC.64 R4, c[0x0][0x388] ;  /* 0x0000e200ff047b82 */ /* 0x000e220000000a00 */
[----:B------:R-:W1:Y:S07]  /*0580*/  LDCU UR6, c[0x0][0x3b0] ;  /* 0x00007600ff0677ac */ /* 0x000e6e0008000800 */
[----:B------:R-:W2:Y:S08]  /*0590*/  LDC.64 R8, c[0x0][0x380] ;  /* 0x0000e000ff087b82 */ /* 0x000eb00000000a00 */
[----:B------:R-:W3:Y:S01]  /*05a0*/  LDC.64 R12, c[0x0][0x390] ;  /* 0x0000e400ff0c7b82 */ /* 0x000ee20000000a00 */
[----:B0-----:R-:W-:-:S06]  /*05b0*/  IMAD.WIDE R4, R0, 0x10, R4 ;  /* 0x0000001000047825 */ /* 0x001fcc00078e0204 */
[----:B------:R-:W4:Y:S01]  /*05c0*/  LDG.E.128.CONSTANT R4, desc[UR4][R4.64] ;  /* 0x0000000404047981 */ /* 0x000f22000c1e9d00 */
[----:B--2---:R-:W-:-:S06]  /*05d0*/  IMAD.WIDE R8, R0, 0x10, R8 ;  /* 0x0000001000087825 */ /* 0x004fcc00078e0208 */
[----:B------:R-:W4:Y:S01]  /*05e0*/  LDG.E.128.CONSTANT R8, desc[UR4][R8.64] ;  /* 0x0000000408087981 */ /* 0x000f22000c1e9d00 */
[----:B---3--:R-:W-:-:S06]  /*05f0*/  IMAD.WIDE R12, R0, 0x10, R12 ;  /* 0x00000010000c7825 */ /* 0x008fcc00078e020c */
[----:B------:R-:W2:Y:S01]  /*0600*/  LDG.E.128.CONSTANT R12, desc[UR4][R12.64] ;  /* 0x000000040c0c7981 */ /* 0x000ea2000c1e9d00 */
[----:B----4-:R-:W-:-:S04]  /*0610*/  FMUL R2, R4, R8 ;  /* 0x0000000804027220 */ /* 0x010fc80000400000 */
[----:B------:R-:W-:-:S04]  /*0620*/  FFMA R3, R5, R9, R2 ;  /* 0x0000000905037223 */ /* 0x000fc80000000002 */
[----:B------:R-:W-:-:S04]  /*0630*/  FFMA R6, R6, R10, R3 ;  /* 0x0000000a06067223 */ /* 0x000fc80000000003 */
[----:B------:R-:W-:Y:S01]  /*0640*/  FFMA R6, R7, R11, R6 ;  /* 0x0000000b07067223 */ /* 0x000fe20000000006 */
[----:B------:R-:W-:-:S03]  /*0650*/  IMAD.MOV.U32 R3, RZ, RZ, 0x3bbb989d ;  /* 0x3bbb989dff037424 */ /* 0x000fc600078e00ff */
[----:B-1----:R-:W-:Y:S01]  /*0660*/  FMUL R6, R6, UR6 ;  /* 0x0000000606067c20 */ /* 0x002fe20008400000 */
[----:B------:R-:W-:-:S03]  /*0670*/  MOV R5, 0x437c0000 ;  /* 0x437c000000057802 */ /* 0x000fc60000000f00 */
[----:B------:R-:W-:-:S04]  /*0680*/  FFMA.SAT R2, R6, R3, 0.5 ;  /* 0x3f00000006027423 */ /* 0x000fc80000002003 */
[----:B------:R-:W-:-:S04]  /*0690*/  FFMA.RM R4, R2, R5, 12582913 ;  /* 0x4b40000102047423 */ /* 0x000fc80000004005 */
[----:B------:R-:W-:-:S04]  /*06a0*/  FADD R3, R4, -12583039 ;  /* 0xcb40007f04037421 */ /* 0x000fc80000000000 */
[----:B------:R-:W-:-:S04]  /*06b0*/  FFMA R3, R6, 1.4426950216293334961, -R3 ;  /* 0x3fb8aa3b06037823 */ /* 0x000fc80000000803 */
[----:B------:R-:W-:Y:S02]  /*06c0*/  FFMA R6, R6, 1.925963033500011079e-08, R3 ;  /* 0x32a5706006067823 */ /* 0x000fe40000000003 */
[----:B------:R-:W0:Y:S02]  /*06d0*/  LDC.64 R2, c[0x0][0x398] ;  /* 0x0000e600ff027b82 */ /* 0x000e240000000a00 */
[----:B------:R-:W1:Y:S01]  /*06e0*/  MUFU.EX2 R5, R6 ;  /* 0x0000000600057308 */ /* 0x000e620000000800 */
[----:B------:R-:W-:-:S05]  /*06f0*/  SHF.L.U32 R4, R4, 0x17, RZ ;  /* 0x0000001704047819 */ /* 0x000fca00000006ff */
[----:B-1----:R-:W-:-:S04]  /*0700*/  FMUL R4, R4, R5 ;  /* 0x0000000504047220 */ /* 0x002fc80000400000 */
[-C--:B--2---:R-:W-:Y:S01]  /*0710*/  FMUL R12, R12, R4.reuse ;  /* 0x000000040c0c7220 */ /* 0x084fe20000400000 */
[-C--:B------:R-:W-:Y:S01]  /*0720*/  FMUL R13, R13, R4.reuse ;  /* 0x000000040d0d7220 */ /* 0x080fe20000400000 */
[-C--:B------:R-:W-:Y:S01]  /*0730*/  FMUL R14, R14, R4.reuse ;  /* 0x000000040e0e7220 */ /* 0x080fe20000400000 */
[----:B------:R-:W-:Y:S01]  /*0740*/  FMUL R15, R15, R4 ;  /* 0x000000040f0f7220 */ /* 0x000fe20000400000 */
[----:B0-----:R-:W-:-:S05]  /*0750*/  IMAD.WIDE R2, R0, 0x10, R2 ;  /* 0x0000001000027825 */ /* 0x001fca00078e0202 */
[----:B------:R-:W-:Y:S01]  /*0760*/  STG.E.128 desc[UR4][R2.64], R12 ;  /* 0x0000000c02007986 */ /* 0x000fe2000c101d04 */
[----:B------:R-:W-:Y:S05]  /*0770*/  EXIT ;  /* 0x000000000000794d */ /* 0x000fea0003800000 */
.L_x_1:
[----:B------:R-:W-:Y:S01]  /*0780*/  ISETP.GE.AND P2, PT, R5, RZ, PT ;  /* 0x000000ff0500720c */ /* 0x000fe20003f46270 */
[----:B------:R-:W0:Y:S01]  /*0790*/  LDC.64 R6, c[0x0][0x398] ;  /* 0x0000e600ff067b82 */ /* 0x000e220000000a00 */
[----:B------:R-:W-:Y:S01]  /*07a0*/  ISETP.GT.U32.AND P1, PT, R3, R10, PT ;  /* 0x0000000a0300720c */ /* 0x000fe20003f24070 */
[----:B------:R-:W-:-:S05]  /*07b0*/  IMAD.IADD R3, R10, 0x1, -R3 ;  /* 0x000000010a037824 */ /* 0x000fca00078e0a03 */
[----:B------:R-:W-:Y:S02]  /*07c0*/  SEL R10, R3, R10, !P1 ;  /* 0x0000000a030a7207 */ /* 0x000fe40004800000 */
[----:B------:R-:W-:-:S03]  /*07d0*/  IADD3 R3, PT, PT, R12, -R9, RZ ;  /* 0x800000090c037210 */ /* 0x000fc60007ffe0ff */
[----:B------:R-:W-:-:S04]  /*07e0*/  @!P2 IADD3 R10, PT, PT, -R10, RZ, RZ ;  /* 0x000000ff0a0aa210 */ /* 0x000fc80007ffe1ff */
[----:B------:R-:W-:-:S04]  /*07f0*/  SEL R10, R11, R10, !P0 ;  /* 0x0000000a0b0a7207 */ /* 0x000fc80004000000 */
[----:B------:R-:W-:-:S05]  /*0800*/  IADD3 R5, PT, PT, R10, R0, -R5 ;  /* 0x000000000a057210 */ /* 0x000fca0007ffe805 */
[----:B------:R-:W-:-:S04]  /*0810*/  IMAD R3, R3, R2, R5 ;  /* 0x0000000203037224 */ /* 0x000fc800078e0205 */
[----:B0-----:R-:W-:-:S05]  /*0820*/  IMAD.WIDE R2, R3, 0x10, R6 ;  /* 0x0000001003027825 */ /* 0x001fca00078e0206 */
[----:B------:R-:W2:Y:S01]  /*0830*/  LDG.E.128 R8, desc[UR4][R2.64] ;  /* 0x0000000402087981 */ /* 0x000ea2000c1e1d00 */
[----:B------:R-:W-:-:S04]  /*0840*/  IMAD.WIDE R6, R0, 0x10, R6 ;  /* 0x0000001000067825 */ /* 0x000fc800078e0206 */
[----:B--2---:R-:W-:Y:S01]  /*0850*/  FMUL R8, R8, 0.94999998807907104492 ;  /* 0x3f73333308087820 */ /* 0x004fe20000400000 */
[----:B------:R-:W-:Y:S01]  /*0860*/  FMUL R9, R9, 0.94999998807907104492 ;  /* 0x3f73333309097820 */ /* 0x000fe20000400000 */
[----:B------:R-:W-:Y:S01]  /*0870*/  FMUL R10, R10, 0.94999998807907104492 ;  /* 0x3f7333330a0a7820 */ /* 0x000fe20000400000 */
[----:B------:R-:W-:-:S05]  /*0880*/  FMUL R11, R11, 0.94999998807907104492 ;  /* 0x3f7333330b0b7820 */ /* 0x000fca0000400000 */
[----:B------:R-:W-:Y:S01]  /*0890*/  STG.E.128 desc[UR4][R6.64], R8 ;  /* 0x0000000806007986 */ /* 0x000fe2000c101d04 */
[----:B------:R-:W-:Y:S05]  /*08a0*/  EXIT ;  /* 0x000000000000794d */ /* 0x000fea0003800000 */
.L_x_2:
        /* <DEDUP_REMOVED lines=13> */
.L_x_4:


//--------------------- .nv.shared.reserved.0     --------------------------
	.section	.nv.shared.reserved.0,"aw",@nobits
	.weak		__nv_reservedSMEM_offset_0_alias
	.size		__nv_reservedSMEM_offset_0_alias, 0, 64
	.other		__nv_reservedSMEM_offset_0_alias,@"STO_CUDA_RESERVED_SHARED STV_DEFAULT"
__nv_reservedSMEM_offset_0_alias:
	.zero		0
	.zero		64


//--------------------- .nv.constant0._Z23memory_bandwidth_streamPK6float4PS_i --------------------------
	.section	.nv.constant0._Z23memory_bandwidth_streamPK6float4PS_i,"a",@progbits
	.sectionflags	@""
	.align	4
.nv.constant0._Z23memory_bandwidth_streamPK6float4PS_i:
	.zero		916


//--------------------- .nv.constant0._Z34elastic_attention_pascal_optimizedPK6float4S1_S1_PS_iiiif --------------------------
	.section	.nv.constant0._Z34elastic_attention_pascal_optimizedPK6float4S1_S1_PS_iiiif,"a",@progbits
	.sectionflags	@""
	.align	4
.nv.constant0._Z34elastic_attention_pascal_optimizedPK6float4S1_S1_PS_iiiif:
	.zero		948


//--------------------- SYMBOLS --------------------------

	.type		.nv.reservedSmem.offset0,@object
	.size		.nv.reservedSmem.offset0,0x4
